//
// Generated by NVIDIA NVVM Compiler
//
// Compiler Build ID: CL-36424714
// Cuda compilation tools, release 13.0, V13.0.88
// Based on NVVM 20.0.0
//

.version 9.0
.target sm_100
.address_size 64

	// .globl	pushParticle

.visible .entry pushParticle(
	.param .u64 .ptr .align 1 pushParticle_param_0,
	.param .u64 .ptr .align 1 pushParticle_param_1,
	.param .u64 .ptr .align 1 pushParticle_param_2,
	.param .u64 .ptr .align 1 pushParticle_param_3,
	.param .u64 .ptr .align 1 pushParticle_param_4,
	.param .f64 pushParticle_param_5,
	.param .u64 .ptr .align 1 pushParticle_param_6,
	.param .u64 .ptr .align 1 pushParticle_param_7,
	.param .u64 .ptr .align 1 pushParticle_param_8,
	.param .u64 .ptr .align 1 pushParticle_param_9,
	.param .u32 pushParticle_param_10,
	.param .u64 .ptr .align 1 pushParticle_param_11,
	.param .u64 .ptr .align 1 pushParticle_param_12,
	.param .u64 .ptr .align 1 pushParticle_param_13
)
{


	ret;

}


// ===== COMPILED SASS (sm_100) =====

	.target	sm_100

	.elftype	@"ET_EXEC"


//--------------------- .note.nv.tkinfo           --------------------------
	.section	.note.nv.tkinfo,"",@"SHT_NOTE"
	.sectionflags	@"SHF_NOTE_NV_TKINFO"
	.tkinfo
        /*0018*/ 	.word	0x00000002
        /*0030*/ 	.string	""
        /*0030*/ 	.string	"ptxas"
        /*0030*/ 	.string	"Cuda compilation tools, release 13.0, V13.0.88"
        /*0030*/ 	.string	"Build cuda_13.0.r13.0/compiler.36424714_0"
        /*0030*/ 	.string	"-arch sm_100 -m 64 "



//--------------------- .note.nv.cuinfo           --------------------------
	.section	.note.nv.cuinfo,"",@"SHT_NOTE"
	.sectionflags	@"SHF_NOTE_NV_CUINFO"
        /*0018*/ 	.short	0x0002
        /*001a*/ 	.short	0x0064
        /*001c*/ 	.short	0x0082
	.zero		2


//--------------------- .nv.info                  --------------------------
	.section	.nv.info,"",@"SHT_CUDA_INFO"
	.align	4


	//----- nvinfo : EIATTR_REGCOUNT
	.align		4
        /*0000*/ 	.byte	0x04, 0x2f
        /*0002*/ 	.short	(.L_1 - .L_0)
	.align		4
.L_0:
        /*0004*/ 	.word	index@(pushParticle)
        /*0008*/ 	.word	0x00000004


	//----- nvinfo : EIATTR_FRAME_SIZE
	.align		4
.L_1:
        /*000c*/ 	.byte	0x04, 0x11
        /*000e*/ 	.short	(.L_3 - .L_2)
	.align		4
.L_2:
        /*0010*/ 	.word	index@(pushParticle)
        /*0014*/ 	.word	0x00000000


	//----- nvinfo : EIATTR_MIN_STACK_SIZE
	.align		4
.L_3:
        /*0018*/ 	.byte	0x04, 0x12
        /*001a*/ 	.short	(.L_5 - .L_4)
	.align		4
.L_4:
        /*001c*/ 	.word	index@(pushParticle)
        /*0020*/ 	.word	0x00000000
.L_5:


//--------------------- .nv.compat                --------------------------
	.section	.nv.compat,"",@"SHT_CUDA_COMPAT_INFO"
	.align	4
        /*0000*/ 	.byte	0x02, 0x09, 0x00, 0x00, 0x02, 0x02, 0x01, 0x00, 0x02, 0x05, 0x05, 0x00, 0x03, 0x07, 0x01, 0x01
        /*0010*/ 	.byte	0x02, 0x03, 0x00, 0x00, 0x02, 0x06, 0x01, 0x00, 0x04, 0x0b, 0x08, 0x00, 0x09, 0x00, 0x00, 0x00
        /*0020*/ 	.byte	0x00, 0x00, 0x00, 0x00


//--------------------- .nv.info.pushParticle     --------------------------
	.section	.nv.info.pushParticle,"",@"SHT_CUDA_INFO"
	.sectionflags	@""
	.align	4


	//----- nvinfo : EIATTR_CUDA_API_VERSION
	.align		4
        /*0000*/ 	.byte	0x04, 0x37
        /*0002*/ 	.short	(.L_7 - .L_6)
.L_6:
        /*0004*/ 	.word	0x00000082


	//----- nvinfo : EIATTR_KPARAM_INFO
	.align		4
.L_7:
        /*0008*/ 	.byte	0x04, 0x17
        /*000a*/ 	.short	(.L_9 - .L_8)
.L_8:
        /*000c*/ 	.word	0x00000000
        /*0010*/ 	.short	0x000d
        /*0012*/ 	.short	0x0068
        /*0014*/ 	.byte	0x00, 0xf5, 0x21, 0x00


	//----- nvinfo : EIATTR_KPARAM_INFO
	.align		4
.L_9:
        /*0018*/ 	.byte	0x04, 0x17
        /*001a*/ 	.short	(.L_11 - .L_10)
.L_10:
        /*001c*/ 	.word	0x00000000
        /*0020*/ 	.short	0x000c
        /*0022*/ 	.short	0x0060
        /*0024*/ 	.byte	0x00, 0xf5, 0x21, 0x00


	//----- nvinfo : EIATTR_KPARAM_INFO
	.align		4
.L_11:
        /*0028*/ 	.byte	0x04, 0x17
        /*002a*/ 	.short	(.L_13 - .L_12)
.L_12:
        /*002c*/ 	.word	0x00000000
        /*0030*/ 	.short	0x000b
        /*0032*/ 	.short	0x0058
        /*0034*/ 	.byte	0x00, 0xf5, 0x21, 0x00


	//----- nvinfo : EIATTR_KPARAM_INFO
	.align		4
.L_13:
        /*0038*/ 	.byte	0x04, 0x17
        /*003a*/ 	.short	(.L_15 - .L_14)
.L_14:
        /*003c*/ 	.word	0x00000000
        /*0040*/ 	.short	0x000a
        /*0042*/ 	.short	0x0050
        /*0044*/ 	.byte	0x00, 0xf0, 0x11, 0x00


	//----- nvinfo : EIATTR_KPARAM_INFO
	.align		4
.L_15:
        /*0048*/ 	.byte	0x04, 0x17
        /*004a*/ 	.short	(.L_17 - .L_16)
.L_16:
        /*004c*/ 	.word	0x00000000
        /*0050*/ 	.short	0x0009
        /*0052*/ 	.short	0x0048
        /*0054*/ 	.byte	0x00, 0xf5, 0x21, 0x00


	//----- nvinfo : EIATTR_KPARAM_INFO
	.align		4
.L_17:
        /*0058*/ 	.byte	0x04, 0x17
        /*005a*/ 	.short	(.L_19 - .L_18)
.L_18:
        /*005c*/ 	.word	0x00000000
        /*0060*/ 	.short	0x0008
        /*0062*/ 	.short	0x0040
        /*0064*/ 	.byte	0x00, 0xf5, 0x21, 0x00


	//----- nvinfo : EIATTR_KPARAM_INFO
	.align		4
.L_19:
        /*0068*/ 	.byte	0x04, 0x17
        /*006a*/ 	.short	(.L_21 - .L_20)
.L_20:
        /*006c*/ 	.word	0x00000000
        /*0070*/ 	.short	0x0007
        /*0072*/ 	.short	0x0038
        /*0074*/ 	.byte	0x00, 0xf5, 0x21, 0x00


	//----- nvinfo : EIATTR_KPARAM_INFO
	.align		4
.L_21:
        /*0078*/ 	.byte	0x04, 0x17
        /*007a*/ 	.short	(.L_23 - .L_22)
.L_22:
        /*007c*/ 	.word	0x00000000
        /*0080*/ 	.short	0x0006
        /*0082*/ 	.short	0x0030
        /*0084*/ 	.byte	0x00, 0xf5, 0x21, 0x00


	//----- nvinfo : EIATTR_KPARAM_INFO
	.align		4
.L_23:
        /*0088*/ 	.byte	0x04, 0x17
        /*008a*/ 	.short	(.L_25 - .L_24)
.L_24:
        /*008c*/ 	.word	0x00000000
        /*0090*/ 	.short	0x0005
        /*0092*/ 	.short	0x0028
        /*0094*/ 	.byte	0x00, 0xf0, 0x21, 0x00


	//----- nvinfo : EIATTR_KPARAM_INFO
	.align		4
.L_25:
        /*0098*/ 	.byte	0x04, 0x17
        /*009a*/ 	.short	(.L_27 - .L_26)
.L_26:
        /*009c*/ 	.word	0x00000000
        /*00a0*/ 	.short	0x0004
        /*00a2*/ 	.short	0x0020
        /*00a4*/ 	.byte	0x00, 0xf5, 0x21, 0x00


	//----- nvinfo : EIATTR_KPARAM_INFO
	.align		4
.L_27:
        /*00a8*/ 	.byte	0x04, 0x17
        /*00aa*/ 	.short	(.L_29 - .L_28)
.L_28:
        /*00ac*/ 	.word	0x00000000
        /*00b0*/ 	.short	0x0003
        /*00b2*/ 	.short	0x0018
        /*00b4*/ 	.byte	0x00, 0xf5, 0x21, 0x00


	//----- nvinfo : EIATTR_KPARAM_INFO
	.align		4
.L_29:
        /*00b8*/ 	.byte	0x04, 0x17
        /*00ba*/ 	.short	(.L_31 - .L_30)
.L_30:
        /*00bc*/ 	.word	0x00000000
        /*00c0*/ 	.short	0x0002
        /*00c2*/ 	.short	0x0010
        /*00c4*/ 	.byte	0x00, 0xf5, 0x21, 0x00


	//----- nvinfo : EIATTR_KPARAM_INFO
	.align		4
.L_31:
        /*00c8*/ 	.byte	0x04, 0x17
        /*00ca*/ 	.short	(.L_33 - .L_32)
.L_32:
        /*00cc*/ 	.word	0x00000000
        /*00d0*/ 	.short	0x0001
        /*00d2*/ 	.short	0x0008
        /*00d4*/ 	.byte	0x00, 0xf5, 0x21, 0x00


	//----- nvinfo : EIATTR_KPARAM_INFO
	.align		4
.L_33:
        /*00d8*/ 	.byte	0x04, 0x17
        /*00da*/ 	.short	(.L_35 - .L_34)
.L_34:
        /*00dc*/ 	.word	0x00000000
        /*00e0*/ 	.short	0x0000
        /*00e2*/ 	.short	0x0000
        /*00e4*/ 	.byte	0x00, 0xf5, 0x21, 0x00


	//----- nvinfo : EIATTR_SPARSE_MMA_MASK
	.align		4
.L_35:
        /*00e8*/ 	.byte	0x03, 0x50
        /*00ea*/ 	.short	0x0000


	//----- nvinfo : EIATTR_MAXREG_COUNT
	.align		4
        /*00ec*/ 	.byte	0x03, 0x1b
        /*00ee*/ 	.short	0x00ff


	//----- nvinfo : EIATTR_MERCURY_ISA_VERSION
	.align		4
        /*00f0*/ 	.byte	0x03, 0x5f
        /*00f2*/ 	.short	0x0101


	//----- nvinfo : EIATTR_VRC_CTA_INIT_COUNT
	.align		4
        /*00f4*/ 	.byte	0x02, 0x4a
	.zero		1
	.zero		1


	//----- nvinfo : EIATTR_EXIT_INSTR_OFFSETS
	.align		4
        /*00f8*/ 	.byte	0x04, 0x1c
        /*00fa*/ 	.short	(.L_37 - .L_36)


	//   ....[0]....
.L_36:
        /*00fc*/ 	.word	0x00000010


	//----- nvinfo : EIATTR_CBANK_PARAM_SIZE
	.align		4
.L_37:
        /*0100*/ 	.byte	0x03, 0x19
        /*0102*/ 	.short	0x0070


	//----- nvinfo : EIATTR_PARAM_CBANK
	.align		4
        /*0104*/ 	.byte	0x04, 0x0a
        /*0106*/ 	.short	(.L_39 - .L_38)
	.align		4
.L_38:
        /*0108*/ 	.word	index@(.nv.constant0.pushParticle)
        /*010c*/ 	.short	0x0380
        /*010e*/ 	.short	0x0070


	//----- nvinfo : EIATTR_SW_WAR
	.align		4
.L_39:
        /*0110*/ 	.byte	0x04, 0x36
        /*0112*/ 	.short	(.L_41 - .L_40)
.L_40:
        /*0114*/ 	.word	0x00000008
.L_41:


//--------------------- .nv.callgraph             --------------------------
	.section	.nv.callgraph,"",@"SHT_CUDA_CALLGRAPH"
	.align	4
	.sectionentsize	8
	.align		4
        /*0000*/ 	.word	0x00000000
	.align		4
        /*0004*/ 	.word	0xffffffff
	.align		4
        /*0008*/ 	.word	0x00000000
	.align		4
        /*000c*/ 	.word	0xfffffffe
	.align		4
        /*0010*/ 	.word	0x00000000
	.align		4
        /*0014*/ 	.word	0xfffffffd
	.align		4
        /*0018*/ 	.word	0x00000000
	.align		4
        /*001c*/ 	.word	0xfffffffc


//--------------------- .text.pushParticle        --------------------------
	.section	.text.pushParticle,"ax",@progbits
	.align	128
        .global         pushParticle
        .type           pushParticle,@function
        .size           pushParticle,(.L_x_1 - pushParticle)
        .other          pushParticle,@"STO_CUDA_ENTRY STV_DEFAULT"
pushParticle:
.text.pushParticle:
[----:B------:R-:W-:Y:S01]  /*0000*/  LDC R1, c[0x0][0x37c] ;  /* 0x0000df00ff017b82 */ /* 0x000fe20000000800 */
[----:B------:R-:W-:Y:S05]  /*0010*/  EXIT ;  /* 0x000000000000794d */ /* 0x000fea0003800000 */
.L_x_0:
[----:B------:R-:W-:-:S00]  /*0020*/  BRA `(.L_x_0) ;  /* 0xfffffffc00fc7947 */ /* 0x000fc0000383ffff */
[----:B------:R-:W-:-:S00]  /*0030*/  NOP ;  /* 0x0000000000007918 */ /* 0x000fc00000000000 */
        /* <DEDUP_REMOVED lines=12> */
.L_x_1:


//--------------------- .nv.shared.reserved.0     --------------------------
	.section	.nv.shared.reserved.0,"aw",@nobits
	.weak		__nv_reservedSMEM_offset_0_alias
	.size		__nv_reservedSMEM_offset_0_alias, 0, 64
	.other		__nv_reservedSMEM_offset_0_alias,@"STO_CUDA_RESERVED_SHARED STV_DEFAULT"
__nv_reservedSMEM_offset_0_alias:
	.zero		0
	.zero		64


//--------------------- .nv.constant0.pushParticle --------------------------
	.section	.nv.constant0.pushParticle,"a",@progbits
	.sectionflags	@""
	.align	4
.nv.constant0.pushParticle:
	.zero		1008


//--------------------- SYMBOLS --------------------------

	.type		.nv.reservedSmem.offset0,@object
	.size		.nv.reservedSmem.offset0,0x4
